//
// Generated by NVIDIA NVVM Compiler
//
// Compiler Build ID: CL-36424714
// Cuda compilation tools, release 13.0, V13.0.88
// Based on NVVM 20.0.0
//

.version 9.0
.target sm_100
.address_size 64

	// .globl	_Z8bandwithPi

.visible .entry _Z8bandwithPi(
	.param .u64 .ptr .align 1 _Z8bandwithPi_param_0
)
{
	.reg .b32 	%r<3>;
	.reg .b64 	%rd<5>;

	ld.param.u64 	%rd1, [_Z8bandwithPi_param_0];
	cvta.to.global.u64 	%rd2, %rd1;
	mov.u32 	%r1, %tid.x;
	mul.wide.u32 	%rd3, %r1, 4;
	add.s64 	%rd4, %rd2, %rd3;
	add.s32 	%r2, %r1, 5;
	st.global.u32 	[%rd4], %r2;
	ret;

}


// ===== COMPILED SASS (sm_100) =====

	.target	sm_100

	.elftype	@"ET_EXEC"


//--------------------- .note.nv.tkinfo           --------------------------
	.section	.note.nv.tkinfo,"",@"SHT_NOTE"
	.sectionflags	@"SHF_NOTE_NV_TKINFO"
	.tkinfo
        /*0018*/ 	.word	0x00000002
        /*0030*/ 	.string	""
        /*0030*/ 	.string	"ptxas"
        /*0030*/ 	.string	"Cuda compilation tools, release 13.0, V13.0.88"
        /*0030*/ 	.string	"Build cuda_13.0.r13.0/compiler.36424714_0"
        /*0030*/ 	.string	"-arch sm_100 -m 64 "



//--------------------- .note.nv.cuinfo           --------------------------
	.section	.note.nv.cuinfo,"",@"SHT_NOTE"
	.sectionflags	@"SHF_NOTE_NV_CUINFO"
        /*0018*/ 	.short	0x0002
        /*001a*/ 	.short	0x0064
        /*001c*/ 	.short	0x0082
	.zero		2


//--------------------- .nv.info                  --------------------------
	.section	.nv.info,"",@"SHT_CUDA_INFO"
	.align	4


	//----- nvinfo : EIATTR_REGCOUNT
	.align		4
        /*0000*/ 	.byte	0x04, 0x2f
        /*0002*/ 	.short	(.L_1 - .L_0)
	.align		4
.L_0:
        /*0004*/ 	.word	index@(_Z8bandwithPi)
        /*0008*/ 	.word	0x00000008


	//----- nvinfo : EIATTR_FRAME_SIZE
	.align		4
.L_1:
        /*000c*/ 	.byte	0x04, 0x11
        /*000e*/ 	.short	(.L_3 - .L_2)
	.align		4
.L_2:
        /*0010*/ 	.word	index@(_Z8bandwithPi)
        /*0014*/ 	.word	0x00000000


	//----- nvinfo : EIATTR_MIN_STACK_SIZE
	.align		4
.L_3:
        /*0018*/ 	.byte	0x04, 0x12
        /*001a*/ 	.short	(.L_5 - .L_4)
	.align		4
.L_4:
        /*001c*/ 	.word	index@(_Z8bandwithPi)
        /*0020*/ 	.word	0x00000000
.L_5:


//--------------------- .nv.compat                --------------------------
	.section	.nv.compat,"",@"SHT_CUDA_COMPAT_INFO"
	.align	4
        /*0000*/ 	.byte	0x02, 0x09, 0x00, 0x00, 0x02, 0x02, 0x01, 0x00, 0x02, 0x05, 0x05, 0x00, 0x03, 0x07, 0x01, 0x01
        /*0010*/ 	.byte	0x02, 0x03, 0x00, 0x00, 0x02, 0x06, 0x01, 0x00, 0x04, 0x0b, 0x08, 0x00, 0x09, 0x00, 0x00, 0x00
        /*0020*/ 	.byte	0x00, 0x00, 0x00, 0x00


//--------------------- .nv.info._Z8bandwithPi    --------------------------
	.section	.nv.info._Z8bandwithPi,"",@"SHT_CUDA_INFO"
	.sectionflags	@""
	.align	4


	//----- nvinfo : EIATTR_CUDA_API_VERSION
	.align		4
        /*0000*/ 	.byte	0x04, 0x37
        /*0002*/ 	.short	(.L_7 - .L_6)
.L_6:
        /*0004*/ 	.word	0x00000082


	//----- nvinfo : EIATTR_KPARAM_INFO
	.align		4
.L_7:
        /*0008*/ 	.byte	0x04, 0x17
        /*000a*/ 	.short	(.L_9 - .L_8)
.L_8:
        /*000c*/ 	.word	0x00000000
        /*0010*/ 	.short	0x0000
        /*0012*/ 	.short	0x0000
        /*0014*/ 	.byte	0x00, 0xf5, 0x21, 0x00


	//----- nvinfo : EIATTR_SPARSE_MMA_MASK
	.align		4
.L_9:
        /*0018*/ 	.byte	0x03, 0x50
        /*001a*/ 	.short	0x0000


	//----- nvinfo : EIATTR_MAXREG_COUNT
	.align		4
        /*001c*/ 	.byte	0x03, 0x1b
        /*001e*/ 	.short	0x00ff


	//----- nvinfo : EIATTR_MERCURY_ISA_VERSION
	.align		4
        /*0020*/ 	.byte	0x03, 0x5f
        /*0022*/ 	.short	0x0101


	//----- nvinfo : EIATTR_VRC_CTA_INIT_COUNT
	.align		4
        /*0024*/ 	.byte	0x02, 0x4a
	.zero		1
	.zero		1


	//----- nvinfo : EIATTR_EXIT_INSTR_OFFSETS
	.align		4
        /*0028*/ 	.byte	0x04, 0x1c
        /*002a*/ 	.short	(.L_11 - .L_10)


	//   ....[0]....
.L_10:
        /*002c*/ 	.word	0x00000070


	//----- nvinfo : EIATTR_CBANK_PARAM_SIZE
	.align		4
.L_11:
        /*0030*/ 	.byte	0x03, 0x19
        /*0032*/ 	.short	0x0008


	//----- nvinfo : EIATTR_PARAM_CBANK
	.align		4
        /*0034*/ 	.byte	0x04, 0x0a
        /*0036*/ 	.short	(.L_13 - .L_12)
	.align		4
.L_12:
        /*0038*/ 	.word	index@(.nv.constant0._Z8bandwithPi)
        /*003c*/ 	.short	0x0380
        /*003e*/ 	.short	0x0008


	//----- nvinfo : EIATTR_SW_WAR
	.align		4
.L_13:
        /*0040*/ 	.byte	0x04, 0x36
        /*0042*/ 	.short	(.L_15 - .L_14)
.L_14:
        /*0044*/ 	.word	0x00000008
.L_15:


//--------------------- .nv.callgraph             --------------------------
	.section	.nv.callgraph,"",@"SHT_CUDA_CALLGRAPH"
	.align	4
	.sectionentsize	8
	.align		4
        /*0000*/ 	.word	0x00000000
	.align		4
        /*0004*/ 	.word	0xffffffff
	.align		4
        /*0008*/ 	.word	0x00000000
	.align		4
        /*000c*/ 	.word	0xfffffffe
	.align		4
        /*0010*/ 	.word	0x00000000
	.align		4
        /*0014*/ 	.word	0xfffffffd
	.align		4
        /*0018*/ 	.word	0x00000000
	.align		4
        /*001c*/ 	.word	0xfffffffc


//--------------------- .text._Z8bandwithPi       --------------------------
	.section	.text._Z8bandwithPi,"ax",@progbits
	.align	128
        .global         _Z8bandwithPi
        .type           _Z8bandwithPi,@function
        .size           _Z8bandwithPi,(.L_x_1 - _Z8bandwithPi)
        .other          _Z8bandwithPi,@"STO_CUDA_ENTRY STV_DEFAULT"
_Z8bandwithPi:
.text._Z8bandwithPi:
[----:B------:R-:W-:Y:S01]  /*0000*/  LDC R1, c[0x0][0x37c] ;  /* 0x0000df00ff017b82 */ /* 0x000fe20000000800 */
[----:B------:R-:W0:Y:S07]  /*0010*/  S2R R5, SR_TID.X ;  /* 0x0000000000057919 */ /* 0x000e2e0000002100 */
[----:B------:R-:W0:Y:S01]  /*0020*/  LDC.64 R2, c[0x0][0x380] ;  /* 0x0000e000ff027b82 */ /* 0x000e220000000a00 */
[----:B------:R-:W1:Y:S01]  /*0030*/  LDCU.64 UR4, c[0x0][0x358] ;  /* 0x00006b00ff0477ac */ /* 0x000e620008000a00 */
[C---:B0-----:R-:W-:Y:S01]  /*0040*/  IMAD.WIDE.U32 R2, R5.reuse, 0x4, R2 ;  /* 0x0000000405027825 */ /* 0x041fe200078e0002 */
[----:B------:R-:W-:-:S05]  /*0050*/  IADD3 R5, PT, PT, R5, 0x5, RZ ;  /* 0x0000000505057810 */ /* 0x000fca0007ffe0ff */
[----:B-1----:R-:W-:Y:S01]  /*0060*/  STG.E desc[UR4][R2.64], R5 ;  /* 0x0000000502007986 */ /* 0x002fe2000c101904 */
[----:B------:R-:W-:Y:S05]  /*0070*/  EXIT ;  /* 0x000000000000794d */ /* 0x000fea0003800000 */
.L_x_0:
[----:B------:R-:W-:-:S00]  /*0080*/  BRA `(.L_x_0) ;  /* 0xfffffffc00fc7947 */ /* 0x000fc0000383ffff */
[----:B------:R-:W-:-:S00]  /*0090*/  NOP ;  /* 0x0000000000007918 */ /* 0x000fc00000000000 */
        /* <DEDUP_REMOVED lines=14> */
.L_x_1:


//--------------------- .nv.shared.reserved.0     --------------------------
	.section	.nv.shared.reserved.0,"aw",@nobits
	.weak		__nv_reservedSMEM_offset_0_alias
	.size		__nv_reservedSMEM_offset_0_alias, 0, 64
	.other		__nv_reservedSMEM_offset_0_alias,@"STO_CUDA_RESERVED_SHARED STV_DEFAULT"
__nv_reservedSMEM_offset_0_alias:
	.zero		0
	.zero		64


//--------------------- .nv.constant0._Z8bandwithPi --------------------------
	.section	.nv.constant0._Z8bandwithPi,"a",@progbits
	.sectionflags	@""
	.align	4
.nv.constant0._Z8bandwithPi:
	.zero		904


//--------------------- SYMBOLS --------------------------

	.type		.nv.reservedSmem.offset0,@object
	.size		.nv.reservedSmem.offset0,0x4
